//
// Generated by NVIDIA NVVM Compiler
//
// Compiler Build ID: CL-36424714
// Cuda compilation tools, release 13.0, V13.0.88
// Based on NVVM 20.0.0
//

.version 9.0
.target sm_100
.address_size 64

	// .globl	_Z11init_arraysPiS_Pji
.global .align 4 .u32 num_rounds = 1;
// _ZZ13perform_roundiPiS_S_PjS_E4lock has been demoted
// _ZZ13perform_roundiPiS_S_PjS_E11target_tank has been demoted
// _ZZ13perform_roundiPiS_S_PjS_E13x_target_tank has been demoted
// _ZZ13perform_roundiPiS_S_PjS_E13y_target_tank has been demoted
// _ZZ13perform_roundiPiS_S_PjS_E16closest_distance has been demoted
// _ZZ13perform_roundiPiS_S_PjS_E12closest_tank has been demoted

.visible .entry _Z11init_arraysPiS_Pji(
	.param .u64 .ptr .align 1 _Z11init_arraysPiS_Pji_param_0,
	.param .u64 .ptr .align 1 _Z11init_arraysPiS_Pji_param_1,
	.param .u64 .ptr .align 1 _Z11init_arraysPiS_Pji_param_2,
	.param .u32 _Z11init_arraysPiS_Pji_param_3
)
{
	.reg .b32 	%r<4>;
	.reg .b64 	%rd<11>;

	ld.param.u64 	%rd1, [_Z11init_arraysPiS_Pji_param_0];
	ld.param.u64 	%rd2, [_Z11init_arraysPiS_Pji_param_1];
	ld.param.u64 	%rd3, [_Z11init_arraysPiS_Pji_param_2];
	ld.param.u32 	%r1, [_Z11init_arraysPiS_Pji_param_3];
	cvta.to.global.u64 	%rd4, %rd3;
	cvta.to.global.u64 	%rd5, %rd2;
	cvta.to.global.u64 	%rd6, %rd1;
	mov.u32 	%r2, %tid.x;
	mul.wide.u32 	%rd7, %r2, 4;
	add.s64 	%rd8, %rd6, %rd7;
	st.global.u32 	[%rd8], %r1;
	add.s64 	%rd9, %rd5, %rd7;
	mov.b32 	%r3, 0;
	st.global.u32 	[%rd9], %r3;
	add.s64 	%rd10, %rd4, %rd7;
	st.global.u32 	[%rd10], %r3;
	ret;

}
	// .globl	_Z25calculate_num_alive_tanksiPiPjS_
.visible .entry _Z25calculate_num_alive_tanksiPiPjS_(
	.param .u32 _Z25calculate_num_alive_tanksiPiPjS__param_0,
	.param .u64 .ptr .align 1 _Z25calculate_num_alive_tanksiPiPjS__param_1,
	.param .u64 .ptr .align 1 _Z25calculate_num_alive_tanksiPiPjS__param_2,
	.param .u64 .ptr .align 1 _Z25calculate_num_alive_tanksiPiPjS__param_3
)
{
	.reg .pred 	%p<5>;
	.reg .b32 	%r<12>;
	.reg .b64 	%rd<11>;

	ld.param.u32 	%r3, [_Z25calculate_num_alive_tanksiPiPjS__param_0];
	ld.param.u64 	%rd2, [_Z25calculate_num_alive_tanksiPiPjS__param_1];
	ld.param.u64 	%rd3, [_Z25calculate_num_alive_tanksiPiPjS__param_2];
	ld.param.u64 	%rd4, [_Z25calculate_num_alive_tanksiPiPjS__param_3];
	cvta.to.global.u64 	%rd5, %rd4;
	mov.u32 	%r1, %tid.x;
	mul.wide.u32 	%rd6, %r1, 4;
	add.s64 	%rd7, %rd5, %rd6;
	ld.global.u32 	%r4, [%rd7];
	setp.gt.s32 	%p1, %r4, 0;
	@%p1 bra 	$L__BB1_3;
	cvta.to.global.u64 	%rd8, %rd2;
	add.s64 	%rd1, %rd8, %rd6;
	ld.global.u32 	%r5, [%rd1];
	setp.ne.s32 	%p2, %r5, 0;
	@%p2 bra 	$L__BB1_3;
	mov.b32 	%r6, 1;
	st.global.u32 	[%rd1], %r6;
	cvta.to.global.u64 	%rd10, %rd3;
	atom.global.add.u32 	%r7, [%rd10], -1;
$L__BB1_3:
	setp.ne.s32 	%p3, %r1, 0;
	@%p3 bra 	$L__BB1_7;
	ld.global.u32 	%r2, [num_rounds];
	rem.u32 	%r8, %r2, %r3;
	add.s32 	%r9, %r3, -1;
	setp.ne.s32 	%p4, %r8, %r9;
	@%p4 bra 	$L__BB1_6;
	add.s32 	%r11, %r2, 2;
	st.global.u32 	[num_rounds], %r11;
	bra.uni 	$L__BB1_7;
$L__BB1_6:
	add.s32 	%r10, %r2, 1;
	st.global.u32 	[num_rounds], %r10;
$L__BB1_7:
	ret;

}
	// .globl	_Z13perform_roundiPiS_S_PjS_
.visible .entry _Z13perform_roundiPiS_S_PjS_(
	.param .u32 _Z13perform_roundiPiS_S_PjS__param_0,
	.param .u64 .ptr .align 1 _Z13perform_roundiPiS_S_PjS__param_1,
	.param .u64 .ptr .align 1 _Z13perform_roundiPiS_S_PjS__param_2,
	.param .u64 .ptr .align 1 _Z13perform_roundiPiS_S_PjS__param_3,
	.param .u64 .ptr .align 1 _Z13perform_roundiPiS_S_PjS__param_4,
	.param .u64 .ptr .align 1 _Z13perform_roundiPiS_S_PjS__param_5
)
{
	.reg .pred 	%p<32>;
	.reg .b32 	%r<39>;
	.reg .b64 	%rd<45>;
	// demoted variable
	.shared .align 4 .u32 _ZZ13perform_roundiPiS_S_PjS_E4lock;
	// demoted variable
	.shared .align 4 .u32 _ZZ13perform_roundiPiS_S_PjS_E11target_tank;
	// demoted variable
	.shared .align 8 .u64 _ZZ13perform_roundiPiS_S_PjS_E13x_target_tank;
	// demoted variable
	.shared .align 8 .u64 _ZZ13perform_roundiPiS_S_PjS_E13y_target_tank;
	// demoted variable
	.shared .align 4 .u32 _ZZ13perform_roundiPiS_S_PjS_E16closest_distance;
	// demoted variable
	.shared .align 4 .u32 _ZZ13perform_roundiPiS_S_PjS_E12closest_tank;
	ld.param.u32 	%r9, [_Z13perform_roundiPiS_S_PjS__param_0];
	ld.param.u64 	%rd10, [_Z13perform_roundiPiS_S_PjS__param_1];
	ld.param.u64 	%rd11, [_Z13perform_roundiPiS_S_PjS__param_2];
	ld.param.u64 	%rd12, [_Z13perform_roundiPiS_S_PjS__param_3];
	ld.param.u64 	%rd8, [_Z13perform_roundiPiS_S_PjS__param_4];
	ld.param.u64 	%rd9, [_Z13perform_roundiPiS_S_PjS__param_5];
	cvta.to.global.u64 	%rd1, %rd12;
	cvta.to.global.u64 	%rd2, %rd11;
	cvta.to.global.u64 	%rd3, %rd10;
	mov.u32 	%r1, %tid.x;
	setp.ne.s32 	%p4, %r1, 0;
	@%p4 bra 	$L__BB2_2;
	mov.b32 	%r10, 0;
	st.shared.u32 	[_ZZ13perform_roundiPiS_S_PjS_E4lock], %r10;
	mov.u32 	%r11, %ctaid.x;
	ld.global.u32 	%r12, [num_rounds];
	add.s32 	%r13, %r12, %r11;
	rem.u32 	%r14, %r13, %r9;
	st.shared.u32 	[_ZZ13perform_roundiPiS_S_PjS_E11target_tank], %r14;
	mov.b32 	%r15, -1;
	st.volatile.shared.u32 	[_ZZ13perform_roundiPiS_S_PjS_E12closest_tank], %r15;
	mul.wide.s32 	%rd13, %r14, 4;
	add.s64 	%rd14, %rd3, %rd13;
	ld.global.s32 	%rd15, [%rd14];
	st.shared.u64 	[_ZZ13perform_roundiPiS_S_PjS_E13x_target_tank], %rd15;
	add.s64 	%rd16, %rd2, %rd13;
	ld.global.s32 	%rd17, [%rd16];
	st.shared.u64 	[_ZZ13perform_roundiPiS_S_PjS_E13y_target_tank], %rd17;
	mov.b32 	%r16, 2147483647;
	st.volatile.shared.u32 	[_ZZ13perform_roundiPiS_S_PjS_E16closest_distance], %r16;
$L__BB2_2:
	bar.sync 	0;
	mov.u32 	%r2, %ctaid.x;
	mul.wide.u32 	%rd18, %r2, 4;
	add.s64 	%rd19, %rd3, %rd18;
	ld.global.s32 	%rd4, [%rd19];
	add.s64 	%rd20, %rd2, %rd18;
	ld.global.s32 	%rd5, [%rd20];
	add.s64 	%rd21, %rd1, %rd18;
	ld.global.u32 	%r17, [%rd21];
	setp.ne.s32 	%p5, %r17, 0;
	@%p5 bra 	$L__BB2_17;
	setp.eq.s32 	%p6, %r1, %r2;
	mul.wide.u32 	%rd22, %r1, 4;
	add.s64 	%rd23, %rd1, %rd22;
	ld.global.u32 	%r18, [%rd23];
	setp.ne.s32 	%p7, %r18, 0;
	or.pred  	%p8, %p6, %p7;
	@%p8 bra 	$L__BB2_17;
	add.s64 	%rd25, %rd3, %rd22;
	ld.global.u32 	%r3, [%rd25];
	add.s64 	%rd26, %rd2, %rd22;
	ld.global.u32 	%r4, [%rd26];
	ld.shared.u64 	%rd6, [_ZZ13perform_roundiPiS_S_PjS_E13y_target_tank];
	ld.shared.u64 	%rd7, [_ZZ13perform_roundiPiS_S_PjS_E13x_target_tank];
	setp.eq.s64 	%p9, %rd7, %rd4;
	@%p9 bra 	$L__BB2_7;
	cvt.u32.u64 	%r20, %rd4;
	setp.lt.s64 	%p10, %rd7, %rd4;
	setp.lt.s32 	%p11, %r20, %r3;
	and.pred  	%p12, %p10, %p11;
	@%p12 bra 	$L__BB2_17;
	setp.le.s64 	%p13, %rd7, %rd4;
	setp.le.s32 	%p14, %r20, %r3;
	or.pred  	%p31, %p13, %p14;
	bra.uni 	$L__BB2_9;
$L__BB2_7:
	cvt.u32.u64 	%r22, %rd5;
	setp.lt.s64 	%p15, %rd6, %rd5;
	setp.lt.s32 	%p16, %r22, %r4;
	and.pred  	%p17, %p15, %p16;
	@%p17 bra 	$L__BB2_17;
	setp.le.s64 	%p18, %rd6, %rd5;
	setp.le.s32 	%p19, %r22, %r4;
	or.pred  	%p31, %p18, %p19;
$L__BB2_9:
	sub.s64 	%rd31, %rd7, %rd4;
	cvt.s64.s32 	%rd32, %r4;
	sub.s64 	%rd33, %rd5, %rd32;
	mul.lo.s64 	%rd34, %rd31, %rd33;
	sub.s64 	%rd35, %rd6, %rd5;
	cvt.s64.s32 	%rd36, %r3;
	sub.s64 	%rd37, %rd4, %rd36;
	mul.lo.s64 	%rd38, %rd35, %rd37;
	setp.ne.s64 	%p20, %rd38, %rd34;
	not.pred 	%p21, %p31;
	or.pred  	%p22, %p20, %p21;
	@%p22 bra 	$L__BB2_17;
	cvt.u32.u64 	%r25, %rd5;
	cvt.u32.u64 	%r26, %rd4;
	sub.s32 	%r27, %r3, %r26;
	sub.s32 	%r28, %r4, %r25;
	and.b32  	%r5, %r1, 31;
	setp.eq.s32 	%p23, %r27, 0;
	abs.s32 	%r29, %r28;
	abs.s32 	%r30, %r27;
	selp.b32 	%r6, %r29, %r30, %p23;
	mov.b32 	%r38, 0;
$L__BB2_11:
	setp.ne.s32 	%p24, %r38, %r5;
	@%p24 bra 	$L__BB2_16;
$L__BB2_12:
	atom.relaxed.shared.cas.b32 	%r31, [_ZZ13perform_roundiPiS_S_PjS_E4lock], 0, 1;
	setp.ne.s32 	%p25, %r31, 0;
	@%p25 bra 	$L__BB2_12;
	ld.volatile.shared.u32 	%r32, [_ZZ13perform_roundiPiS_S_PjS_E16closest_distance];
	setp.le.s32 	%p26, %r32, %r6;
	@%p26 bra 	$L__BB2_15;
	st.volatile.shared.u32 	[_ZZ13perform_roundiPiS_S_PjS_E16closest_distance], %r6;
	st.volatile.shared.u32 	[_ZZ13perform_roundiPiS_S_PjS_E12closest_tank], %r1;
$L__BB2_15:
	atom.shared.exch.b32 	%r33, [_ZZ13perform_roundiPiS_S_PjS_E4lock], 0;
$L__BB2_16:
	add.s32 	%r38, %r38, 1;
	setp.ne.s32 	%p27, %r38, 32;
	@%p27 bra 	$L__BB2_11;
$L__BB2_17:
	setp.ne.s32 	%p28, %r1, 0;
	bar.sync 	0;
	ld.volatile.shared.u32 	%r34, [_ZZ13perform_roundiPiS_S_PjS_E12closest_tank];
	setp.eq.s32 	%p29, %r34, -1;
	or.pred  	%p30, %p28, %p29;
	@%p30 bra 	$L__BB2_19;
	cvta.to.global.u64 	%rd39, %rd8;
	add.s64 	%rd41, %rd39, %rd18;
	atom.global.add.u32 	%r35, [%rd41], 1;
	ld.volatile.shared.u32 	%r36, [_ZZ13perform_roundiPiS_S_PjS_E12closest_tank];
	cvta.to.global.u64 	%rd42, %rd9;
	mul.wide.s32 	%rd43, %r36, 4;
	add.s64 	%rd44, %rd42, %rd43;
	atom.global.add.u32 	%r37, [%rd44], -1;
$L__BB2_19:
	ret;

}


// ===== COMPILED SASS (sm_100) =====

	.target	sm_100

	.elftype	@"ET_EXEC"


//--------------------- .note.nv.tkinfo           --------------------------
	.section	.note.nv.tkinfo,"",@"SHT_NOTE"
	.sectionflags	@"SHF_NOTE_NV_TKINFO"
	.tkinfo
        /*0018*/ 	.word	0x00000002
        /*0030*/ 	.string	""
        /*0030*/ 	.string	"ptxas"
        /*0030*/ 	.string	"Cuda compilation tools, release 13.0, V13.0.88"
        /*0030*/ 	.string	"Build cuda_13.0.r13.0/compiler.36424714_0"
        /*0030*/ 	.string	"-arch sm_100 -m 64 "



//--------------------- .note.nv.cuinfo           --------------------------
	.section	.note.nv.cuinfo,"",@"SHT_NOTE"
	.sectionflags	@"SHF_NOTE_NV_CUINFO"
        /*0018*/ 	.short	0x0002
        /*001a*/ 	.short	0x0064
        /*001c*/ 	.short	0x0082
	.zero		2


//--------------------- .nv.info                  --------------------------
	.section	.nv.info,"",@"SHT_CUDA_INFO"
	.align	4


	//----- nvinfo : EIATTR_REGCOUNT
	.align		4
        /*0000*/ 	.byte	0x04, 0x2f
        /*0002*/ 	.short	(.L_2 - .L_1)
	.align		4
.L_1:
        /*0004*/ 	.word	index@(_Z11init_arraysPiS_Pji)
        /*0008*/ 	.word	0x0000000e


	//----- nvinfo : EIATTR_FRAME_SIZE
	.align		4
.L_2:
        /*000c*/ 	.byte	0x04, 0x11
        /*000e*/ 	.short	(.L_4 - .L_3)
	.align		4
.L_3:
        /*0010*/ 	.word	index@(_Z11init_arraysPiS_Pji)
        /*0014*/ 	.word	0x00000000


	//----- nvinfo : EIATTR_REGCOUNT
	.align		4
.L_4:
        /*0018*/ 	.byte	0x04, 0x2f
        /*001a*/ 	.short	(.L_6 - .L_5)
	.align		4
.L_5:
        /*001c*/ 	.word	index@(_Z25calculate_num_alive_tanksiPiPjS_)
        /*0020*/ 	.word	0x0000000c


	//----- nvinfo : EIATTR_FRAME_SIZE
	.align		4
.L_6:
        /*0024*/ 	.byte	0x04, 0x11
        /*0026*/ 	.short	(.L_8 - .L_7)
	.align		4
.L_7:
        /*0028*/ 	.word	index@(_Z25calculate_num_alive_tanksiPiPjS_)
        /*002c*/ 	.word	0x00000000


	//----- nvinfo : EIATTR_REGCOUNT
	.align		4
.L_8:
        /*0030*/ 	.byte	0x04, 0x2f
        /*0032*/ 	.short	(.L_10 - .L_9)
	.align		4
.L_9:
        /*0034*/ 	.word	index@(_Z13perform_roundiPiS_S_PjS_)
        /*0038*/ 	.word	0x00000016


	//----- nvinfo : EIATTR_FRAME_SIZE
	.align		4
.L_10:
        /*003c*/ 	.byte	0x04, 0x11
        /*003e*/ 	.short	(.L_12 - .L_11)
	.align		4
.L_11:
        /*0040*/ 	.word	index@(_Z13perform_roundiPiS_S_PjS_)
        /*0044*/ 	.word	0x00000000


	//----- nvinfo : EIATTR_MIN_STACK_SIZE
	.align		4
.L_12:
        /*0048*/ 	.byte	0x04, 0x12
        /*004a*/ 	.short	(.L_14 - .L_13)
	.align		4
.L_13:
        /*004c*/ 	.word	index@(_Z13perform_roundiPiS_S_PjS_)
        /*0050*/ 	.word	0x00000000


	//----- nvinfo : EIATTR_MIN_STACK_SIZE
	.align		4
.L_14:
        /*0054*/ 	.byte	0x04, 0x12
        /*0056*/ 	.short	(.L_16 - .L_15)
	.align		4
.L_15:
        /*0058*/ 	.word	index@(_Z25calculate_num_alive_tanksiPiPjS_)
        /*005c*/ 	.word	0x00000000


	//----- nvinfo : EIATTR_MIN_STACK_SIZE
	.align		4
.L_16:
        /*0060*/ 	.byte	0x04, 0x12
        /*0062*/ 	.short	(.L_18 - .L_17)
	.align		4
.L_17:
        /*0064*/ 	.word	index@(_Z11init_arraysPiS_Pji)
        /*0068*/ 	.word	0x00000000
.L_18:


//--------------------- .nv.compat                --------------------------
	.section	.nv.compat,"",@"SHT_CUDA_COMPAT_INFO"
	.align	4
        /*0000*/ 	.byte	0x02, 0x09, 0x00, 0x00, 0x02, 0x02, 0x01, 0x00, 0x02, 0x05, 0x05, 0x00, 0x03, 0x07, 0x01, 0x01
        /*0010*/ 	.byte	0x02, 0x03, 0x00, 0x00, 0x02, 0x06, 0x01, 0x00, 0x04, 0x0b, 0x08, 0x00, 0x09, 0x00, 0x00, 0x00
        /*0020*/ 	.byte	0x00, 0x00, 0x00, 0x00


//--------------------- .nv.info._Z13perform_roundiPiS_S_PjS_ --------------------------
	.section	.nv.info._Z13perform_roundiPiS_S_PjS_,"",@"SHT_CUDA_INFO"
	.sectionflags	@""
	.align	4


	//----- nvinfo : EIATTR_CUDA_API_VERSION
	.align		4
        /*0000*/ 	.byte	0x04, 0x37
        /*0002*/ 	.short	(.L_20 - .L_19)
.L_19:
        /*0004*/ 	.word	0x00000082


	//----- nvinfo : EIATTR_KPARAM_INFO
	.align		4
.L_20:
        /*0008*/ 	.byte	0x04, 0x17
        /*000a*/ 	.short	(.L_22 - .L_21)
.L_21:
        /*000c*/ 	.word	0x00000000
        /*0010*/ 	.short	0x0005
        /*0012*/ 	.short	0x0028
        /*0014*/ 	.byte	0x00, 0xf5, 0x21, 0x00


	//----- nvinfo : EIATTR_KPARAM_INFO
	.align		4
.L_22:
        /*0018*/ 	.byte	0x04, 0x17
        /*001a*/ 	.short	(.L_24 - .L_23)
.L_23:
        /*001c*/ 	.word	0x00000000
        /*0020*/ 	.short	0x0004
        /*0022*/ 	.short	0x0020
        /*0024*/ 	.byte	0x00, 0xf5, 0x21, 0x00


	//----- nvinfo : EIATTR_KPARAM_INFO
	.align		4
.L_24:
        /*0028*/ 	.byte	0x04, 0x17
        /*002a*/ 	.short	(.L_26 - .L_25)
.L_25:
        /*002c*/ 	.word	0x00000000
        /*0030*/ 	.short	0x0003
        /*0032*/ 	.short	0x0018
        /*0034*/ 	.byte	0x00, 0xf5, 0x21, 0x00


	//----- nvinfo : EIATTR_KPARAM_INFO
	.align		4
.L_26:
        /*0038*/ 	.byte	0x04, 0x17
        /*003a*/ 	.short	(.L_28 - .L_27)
.L_27:
        /*003c*/ 	.word	0x00000000
        /*0040*/ 	.short	0x0002
        /*0042*/ 	.short	0x0010
        /*0044*/ 	.byte	0x00, 0xf5, 0x21, 0x00


	//----- nvinfo : EIATTR_KPARAM_INFO
	.align		4
.L_28:
        /*0048*/ 	.byte	0x04, 0x17
        /*004a*/ 	.short	(.L_30 - .L_29)
.L_29:
        /*004c*/ 	.word	0x00000000
        /*0050*/ 	.short	0x0001
        /*0052*/ 	.short	0x0008
        /*0054*/ 	.byte	0x00, 0xf5, 0x21, 0x00


	//----- nvinfo : EIATTR_KPARAM_INFO
	.align		4
.L_30:
        /*0058*/ 	.byte	0x04, 0x17
        /*005a*/ 	.short	(.L_32 - .L_31)
.L_31:
        /*005c*/ 	.word	0x00000000
        /*0060*/ 	.short	0x0000
        /*0062*/ 	.short	0x0000
        /*0064*/ 	.byte	0x00, 0xf0, 0x11, 0x00


	//----- nvinfo : EIATTR_SPARSE_MMA_MASK
	.align		4
.L_32:
        /*0068*/ 	.byte	0x03, 0x50
        /*006a*/ 	.short	0x0000


	//----- nvinfo : EIATTR_MAXREG_COUNT
	.align		4
        /*006c*/ 	.byte	0x03, 0x1b
        /*006e*/ 	.short	0x00ff


	//----- nvinfo : EIATTR_NUM_BARRIERS
	.align		4
        /*0070*/ 	.byte	0x02, 0x4c
        /*0072*/ 	.byte	0x01
	.zero		1


	//----- nvinfo : EIATTR_MERCURY_ISA_VERSION
	.align		4
        /*0074*/ 	.byte	0x03, 0x5f
        /*0076*/ 	.short	0x0101


	//----- nvinfo : EIATTR_INT_WARP_WIDE_INSTR_OFFSETS
	.align		4
        /*0078*/ 	.byte	0x04, 0x31
        /*007a*/ 	.short	(.L_34 - .L_33)


	//   ....[0]....
.L_33:
        /*007c*/ 	.word	0x000009e0


	//----- nvinfo : EIATTR_VRC_CTA_INIT_COUNT
	.align		4
.L_34:
        /*0080*/ 	.byte	0x02, 0x4a
	.zero		1
	.zero		1


	//----- nvinfo : EIATTR_EXIT_INSTR_OFFSETS
	.align		4
        /*0084*/ 	.byte	0x04, 0x1c
        /*0086*/ 	.short	(.L_36 - .L_35)


	//   ....[0]....
.L_35:
        /*0088*/ 	.word	0x000009b0


	//   ....[1]....
        /*008c*/ 	.word	0x00000a90


	//----- nvinfo : EIATTR_CRS_STACK_SIZE
	.align		4
.L_36:
        /*0090*/ 	.byte	0x04, 0x1e
        /*0092*/ 	.short	(.L_38 - .L_37)
.L_37:
        /*0094*/ 	.word	0x00000000


	//----- nvinfo : EIATTR_CBANK_PARAM_SIZE
	.align		4
.L_38:
        /*0098*/ 	.byte	0x03, 0x19
        /*009a*/ 	.short	0x0030


	//----- nvinfo : EIATTR_PARAM_CBANK
	.align		4
        /*009c*/ 	.byte	0x04, 0x0a
        /*009e*/ 	.short	(.L_40 - .L_39)
	.align		4
.L_39:
        /*00a0*/ 	.word	index@(.nv.constant0._Z13perform_roundiPiS_S_PjS_)
        /*00a4*/ 	.short	0x0380
        /*00a6*/ 	.short	0x0030


	//----- nvinfo : EIATTR_SW_WAR
	.align		4
.L_40:
        /*00a8*/ 	.byte	0x04, 0x36
        /*00aa*/ 	.short	(.L_42 - .L_41)
.L_41:
        /*00ac*/ 	.word	0x00000008
.L_42:


//--------------------- .nv.info._Z25calculate_num_alive_tanksiPiPjS_ --------------------------
	.section	.nv.info._Z25calculate_num_alive_tanksiPiPjS_,"",@"SHT_CUDA_INFO"
	.sectionflags	@""
	.align	4


	//----- nvinfo : EIATTR_CUDA_API_VERSION
	.align		4
        /*0000*/ 	.byte	0x04, 0x37
        /*0002*/ 	.short	(.L_44 - .L_43)
.L_43:
        /*0004*/ 	.word	0x00000082


	//----- nvinfo : EIATTR_KPARAM_INFO
	.align		4
.L_44:
        /*0008*/ 	.byte	0x04, 0x17
        /*000a*/ 	.short	(.L_46 - .L_45)
.L_45:
        /*000c*/ 	.word	0x00000000
        /*0010*/ 	.short	0x0003
        /*0012*/ 	.short	0x0018
        /*0014*/ 	.byte	0x00, 0xf5, 0x21, 0x00


	//----- nvinfo : EIATTR_KPARAM_INFO
	.align		4
.L_46:
        /*0018*/ 	.byte	0x04, 0x17
        /*001a*/ 	.short	(.L_48 - .L_47)
.L_47:
        /*001c*/ 	.word	0x00000000
        /*0020*/ 	.short	0x0002
        /*0022*/ 	.short	0x0010
        /*0024*/ 	.byte	0x00, 0xf5, 0x21, 0x00


	//----- nvinfo : EIATTR_KPARAM_INFO
	.align		4
.L_48:
        /*0028*/ 	.byte	0x04, 0x17
        /*002a*/ 	.short	(.L_50 - .L_49)
.L_49:
        /*002c*/ 	.word	0x00000000
        /*0030*/ 	.short	0x0001
        /*0032*/ 	.short	0x0008
        /*0034*/ 	.byte	0x00, 0xf5, 0x21, 0x00


	//----- nvinfo : EIATTR_KPARAM_INFO
	.align		4
.L_50:
        /*0038*/ 	.byte	0x04, 0x17
        /*003a*/ 	.short	(.L_52 - .L_51)
.L_51:
        /*003c*/ 	.word	0x00000000
        /*0040*/ 	.short	0x0000
        /*0042*/ 	.short	0x0000
        /*0044*/ 	.byte	0x00, 0xf0, 0x11, 0x00


	//----- nvinfo : EIATTR_SPARSE_MMA_MASK
	.align		4
.L_52:
        /*0048*/ 	.byte	0x03, 0x50
        /*004a*/ 	.short	0x0000


	//----- nvinfo : EIATTR_MAXREG_COUNT
	.align		4
        /*004c*/ 	.byte	0x03, 0x1b
        /*004e*/ 	.short	0x00ff


	//----- nvinfo : EIATTR_MERCURY_ISA_VERSION
	.align		4
        /*0050*/ 	.byte	0x03, 0x5f
        /*0052*/ 	.short	0x0101


	//----- nvinfo : EIATTR_INT_WARP_WIDE_INSTR_OFFSETS
	.align		4
        /*0054*/ 	.byte	0x04, 0x31
        /*0056*/ 	.short	(.L_54 - .L_53)


	//   ....[0]....
.L_53:
        /*0058*/ 	.word	0x00000110


	//----- nvinfo : EIATTR_VRC_CTA_INIT_COUNT
	.align		4
.L_54:
        /*005c*/ 	.byte	0x02, 0x4a
	.zero		1
	.zero		1


	//----- nvinfo : EIATTR_EXIT_INSTR_OFFSETS
	.align		4
        /*0060*/ 	.byte	0x04, 0x1c
        /*0062*/ 	.short	(.L_56 - .L_55)


	//   ....[0]....
.L_55:
        /*0064*/ 	.word	0x000001a0


	//   ....[1]....
        /*0068*/ 	.word	0x00000330


	//   ....[2]....
        /*006c*/ 	.word	0x00000360


	//----- nvinfo : EIATTR_CRS_STACK_SIZE
	.align		4
.L_56:
        /*0070*/ 	.byte	0x04, 0x1e
        /*0072*/ 	.short	(.L_58 - .L_57)
.L_57:
        /*0074*/ 	.word	0x00000000


	//----- nvinfo : EIATTR_CBANK_PARAM_SIZE
	.align		4
.L_58:
        /*0078*/ 	.byte	0x03, 0x19
        /*007a*/ 	.short	0x0020


	//----- nvinfo : EIATTR_PARAM_CBANK
	.align		4
        /*007c*/ 	.byte	0x04, 0x0a
        /*007e*/ 	.short	(.L_60 - .L_59)
	.align		4
.L_59:
        /*0080*/ 	.word	index@(.nv.constant0._Z25calculate_num_alive_tanksiPiPjS_)
        /*0084*/ 	.short	0x0380
        /*0086*/ 	.short	0x0020


	//----- nvinfo : EIATTR_SW_WAR
	.align		4
.L_60:
        /*0088*/ 	.byte	0x04, 0x36
        /*008a*/ 	.short	(.L_62 - .L_61)
.L_61:
        /*008c*/ 	.word	0x00000008
.L_62:


//--------------------- .nv.info._Z11init_arraysPiS_Pji --------------------------
	.section	.nv.info._Z11init_arraysPiS_Pji,"",@"SHT_CUDA_INFO"
	.sectionflags	@""
	.align	4


	//----- nvinfo : EIATTR_CUDA_API_VERSION
	.align		4
        /*0000*/ 	.byte	0x04, 0x37
        /*0002*/ 	.short	(.L_64 - .L_63)
.L_63:
        /*0004*/ 	.word	0x00000082


	//----- nvinfo : EIATTR_KPARAM_INFO
	.align		4
.L_64:
        /*0008*/ 	.byte	0x04, 0x17
        /*000a*/ 	.short	(.L_66 - .L_65)
.L_65:
        /*000c*/ 	.word	0x00000000
        /*0010*/ 	.short	0x0003
        /*0012*/ 	.short	0x0018
        /*0014*/ 	.byte	0x00, 0xf0, 0x11, 0x00


	//----- nvinfo : EIATTR_KPARAM_INFO
	.align		4
.L_66:
        /*0018*/ 	.byte	0x04, 0x17
        /*001a*/ 	.short	(.L_68 - .L_67)
.L_67:
        /*001c*/ 	.word	0x00000000
        /*0020*/ 	.short	0x0002
        /*0022*/ 	.short	0x0010
        /*0024*/ 	.byte	0x00, 0xf5, 0x21, 0x00


	//----- nvinfo : EIATTR_KPARAM_INFO
	.align		4
.L_68:
        /*0028*/ 	.byte	0x04, 0x17
        /*002a*/ 	.short	(.L_70 - .L_69)
.L_69:
        /*002c*/ 	.word	0x00000000
        /*0030*/ 	.short	0x0001
        /*0032*/ 	.short	0x0008
        /*0034*/ 	.byte	0x00, 0xf5, 0x21, 0x00


	//----- nvinfo : EIATTR_KPARAM_INFO
	.align		4
.L_70:
        /*0038*/ 	.byte	0x04, 0x17
        /*003a*/ 	.short	(.L_72 - .L_71)
.L_71:
        /*003c*/ 	.word	0x00000000
        /*0040*/ 	.short	0x0000
        /*0042*/ 	.short	0x0000
        /*0044*/ 	.byte	0x00, 0xf5, 0x21, 0x00


	//----- nvinfo : EIATTR_SPARSE_MMA_MASK
	.align		4
.L_72:
        /*0048*/ 	.byte	0x03, 0x50
        /*004a*/ 	.short	0x0000


	//----- nvinfo : EIATTR_MAXREG_COUNT
	.align		4
        /*004c*/ 	.byte	0x03, 0x1b
        /*004e*/ 	.short	0x00ff


	//----- nvinfo : EIATTR_MERCURY_ISA_VERSION
	.align		4
        /*0050*/ 	.byte	0x03, 0x5f
        /*0052*/ 	.short	0x0101


	//----- nvinfo : EIATTR_VRC_CTA_INIT_COUNT
	.align		4
        /*0054*/ 	.byte	0x02, 0x4a
	.zero		1
	.zero		1


	//----- nvinfo : EIATTR_EXIT_INSTR_OFFSETS
	.align		4
        /*0058*/ 	.byte	0x04, 0x1c
        /*005a*/ 	.short	(.L_74 - .L_73)


	//   ....[0]....
.L_73:
        /*005c*/ 	.word	0x000000d0


	//----- nvinfo : EIATTR_CBANK_PARAM_SIZE
	.align		4
.L_74:
        /*0060*/ 	.byte	0x03, 0x19
        /*0062*/ 	.short	0x001c


	//----- nvinfo : EIATTR_PARAM_CBANK
	.align		4
        /*0064*/ 	.byte	0x04, 0x0a
        /*0066*/ 	.short	(.L_76 - .L_75)
	.align		4
.L_75:
        /*0068*/ 	.word	index@(.nv.constant0._Z11init_arraysPiS_Pji)
        /*006c*/ 	.short	0x0380
        /*006e*/ 	.short	0x001c


	//----- nvinfo : EIATTR_SW_WAR
	.align		4
.L_76:
        /*0070*/ 	.byte	0x04, 0x36
        /*0072*/ 	.short	(.L_78 - .L_77)
.L_77:
        /*0074*/ 	.word	0x00000008
.L_78:


//--------------------- .nv.callgraph             --------------------------
	.section	.nv.callgraph,"",@"SHT_CUDA_CALLGRAPH"
	.align	4
	.sectionentsize	8
	.align		4
        /*0000*/ 	.word	0x00000000
	.align		4
        /*0004*/ 	.word	0xffffffff
	.align		4
        /*0008*/ 	.word	0x00000000
	.align		4
        /*000c*/ 	.word	0xfffffffe
	.align		4
        /*0010*/ 	.word	0x00000000
	.align		4
        /*0014*/ 	.word	0xfffffffd
	.align		4
        /*0018*/ 	.word	0x00000000
	.align		4
        /*001c*/ 	.word	0xfffffffc


//--------------------- .nv.constant4             --------------------------
	.section	.nv.constant4,"a",@progbits
	.align	8
	.align		8
.nv.constant4:
        /*0000*/ 	.dword	num_rounds


//--------------------- .text._Z13perform_roundiPiS_S_PjS_ --------------------------
	.section	.text._Z13perform_roundiPiS_S_PjS_,"ax",@progbits
	.align	128
        .global         _Z13perform_roundiPiS_S_PjS_
        .type           _Z13perform_roundiPiS_S_PjS_,@function
        .size           _Z13perform_roundiPiS_S_PjS_,(.L_x_15 - _Z13perform_roundiPiS_S_PjS_)
        .other          _Z13perform_roundiPiS_S_PjS_,@"STO_CUDA_ENTRY STV_DEFAULT"
_Z13perform_roundiPiS_S_PjS_:
.text._Z13perform_roundiPiS_S_PjS_:
[----:B------:R-:W-:Y:S01]  /*0000*/  LDC R1, c[0x0][0x37c] ;  /* 0x0000df00ff017b82 */ /* 0x000fe20000000800 */
[----:B------:R-:W0:Y:S07]  /*0010*/  S2R R0, SR_TID.X ;  /* 0x0000000000007919 */ /* 0x000e2e0000002100 */
[----:B------:R-:W1:Y:S01]  /*0020*/  LDC.64 R4, c[0x0][0x398] ;  /* 0x0000e600ff047b82 */ /* 0x000e620000000a00 */
[----:B------:R-:W2:Y:S01]  /*0030*/  LDCU.64 UR6, c[0x0][0x358] ;  /* 0x00006b00ff0677ac */ /* 0x000ea20008000a00 */
[----:B------:R-:W-:Y:S01]  /*0040*/  BSSY.RECONVERGENT B0, `(.L_x_0) ;  /* 0x000002e000007945 */ /* 0x000fe20003800200 */
[----:B------:R-:W1:Y:S01]  /*0050*/  S2R R3, SR_CTAID.X ;  /* 0x0000000000037919 */ /* 0x000e620000002500 */
[----:B0-----:R-:W-:Y:S01]  /*0060*/  ISETP.NE.AND P0, PT, R0, RZ, PT ;  /* 0x000000ff0000720c */ /* 0x001fe20003f05270 */
[----:B-1----:R-:W-:-:S12]  /*0070*/  IMAD.WIDE.U32 R6, R3, 0x4, R4 ;  /* 0x0000000403067825 */ /* 0x002fd800078e0004 */
[----:B--2---:R-:W-:Y:S05]  /*0080*/  @P0 BRA `(.L_x_1) ;  /* 0x0000000000a40947 */ /* 0x004fea0003800000 */
[----:B------:R-:W0:Y:S01]  /*0090*/  LDC.64 R8, c[0x4][RZ] ;  /* 0x01000000ff087b82 */ /* 0x000e220000000a00 */
[----:B------:R-:W1:Y:S01]  /*00a0*/  LDCU UR5, c[0x0][0x380] ;  /* 0x00007000ff0577ac */ /* 0x000e620008000800 */
[----:B0-----:R-:W2:Y:S01]  /*00b0*/  LDG.E R8, desc[UR6][R8.64] ;  /* 0x0000000608087981 */ /* 0x001ea2000c1e1900 */
[----:B-1----:R-:W0:Y:S05]  /*00c0*/  I2F.U32.RP R2, UR5 ;  /* 0x0000000500027d06 */ /* 0x002e2a0008209000 */
[----:B------:R-:W2:Y:S01]  /*00d0*/  S2UR UR4, SR_CTAID.X ;  /* 0x00000000000479c3 */ /* 0x000ea20000002500 */
[----:B------:R-:W-:Y:S02]  /*00e0*/  ISETP.NE.U32.AND P1, PT, RZ, UR5, PT ;  /* 0x00000005ff007c0c */ /* 0x000fe4000bf25070 */
[----:B0-----:R-:W0:Y:S02]  /*00f0*/  MUFU.RCP R2, R2 ;  /* 0x0000000200027308 */ /* 0x001e240000001000 */
[----:B0-----:R-:W-:-:S06]  /*0100*/  VIADD R10, R2, 0xffffffe ;  /* 0x0ffffffe020a7836 */ /* 0x001fcc0000000000 */
[----:B------:R0:W1:Y:S02]  /*0110*/  F2I.FTZ.U32.TRUNC.NTZ R11, R10 ;  /* 0x0000000a000b7305 */ /* 0x000064000021f000 */
[----:B0-----:R-:W-:Y:S02]  /*0120*/  IMAD.MOV.U32 R10, RZ, RZ, RZ ;  /* 0x000000ffff0a7224 */ /* 0x001fe400078e00ff */
[----:B-1----:R-:W-:-:S04]  /*0130*/  IMAD.MOV R13, RZ, RZ, -R11 ;  /* 0x000000ffff0d7224 */ /* 0x002fc800078e0a0b */
[----:B------:R-:W-:-:S04]  /*0140*/  IMAD R13, R13, UR5, RZ ;  /* 0x000000050d0d7c24 */ /* 0x000fc8000f8e02ff */
[----:B------:R-:W-:Y:S02]  /*0150*/  IMAD.HI.U32 R11, R11, R13, R10 ;  /* 0x0000000d0b0b7227 */ /* 0x000fe400078e000a */
[----:B------:R-:W0:Y:S02]  /*0160*/  LDC.64 R12, c[0x0][0x390] ;  /* 0x0000e400ff0c7b82 */ /* 0x000e240000000a00 */
[----:B--2---:R-:W-:-:S04]  /*0170*/  VIADD R8, R8, UR4 ;  /* 0x0000000408087c36 */ /* 0x004fc80008000000 */
[----:B------:R-:W-:-:S04]  /*0180*/  IMAD.HI.U32 R11, R11, R8, RZ ;  /* 0x000000080b0b7227 */ /* 0x000fc800078e00ff */
[----:B------:R-:W-:-:S04]  /*0190*/  IMAD.MOV R11, RZ, RZ, -R11 ;  /* 0x000000ffff0b7224 */ /* 0x000fc800078e0a0b */
[----:B------:R-:W-:Y:S02]  /*01a0*/  IMAD R19, R11, UR5, R8 ;  /* 0x000000050b137c24 */ /* 0x000fe4000f8e0208 */
[----:B------:R-:W1:Y:S03]  /*01b0*/  LDC.64 R8, c[0x0][0x388] ;  /* 0x0000e200ff087b82 */ /* 0x000e660000000a00 */
[----:B------:R-:W-:-:S13]  /*01c0*/  ISETP.GE.U32.AND P0, PT, R19, UR5, PT ;  /* 0x0000000513007c0c */ /* 0x000fda000bf06070 */
[----:B------:R-:W-:-:S05]  /*01d0*/  @P0 VIADD R19, R19, -UR5 ;  /* 0x8000000513130c36 */ /* 0x000fca0008000000 */
[----:B------:R-:W-:-:S13]  /*01e0*/  ISETP.GE.U32.AND P0, PT, R19, UR5, PT ;  /* 0x0000000513007c0c */ /* 0x000fda000bf06070 */
[----:B------:R-:W-:Y:S01]  /*01f0*/  @P0 VIADD R19, R19, -UR5 ;  /* 0x8000000513130c36 */ /* 0x000fe20008000000 */
[----:B------:R-:W-:-:S05]  /*0200*/  @!P1 LOP3.LUT R19, RZ, UR5, RZ, 0x33, !PT ;  /* 0x00000005ff139c12 */ /* 0x000fca000f8e33ff */
[----:B-1----:R-:W-:-:S04]  /*0210*/  IMAD.WIDE R8, R19, 0x4, R8 ;  /* 0x0000000413087825 */ /* 0x002fc800078e0208 */
[----:B0-----:R-:W-:Y:S01]  /*0220*/  IMAD.WIDE R12, R19, 0x4, R12 ;  /* 0x00000004130c7825 */ /* 0x001fe200078e020c */
[----:B------:R-:W2:Y:S04]  /*0230*/  LDG.E R10, desc[UR6][R8.64] ;  /* 0x00000006080a7981 */ /* 0x000ea8000c1e1900 */
[----:B------:R-:W3:Y:S01]  /*0240*/  LDG.E R14, desc[UR6][R12.64] ;  /* 0x000000060c0e7981 */ /* 0x000ee2000c1e1900 */
[----:B------:R-:W0:Y:S01]  /*0250*/  S2UR UR5, SR_CgaCtaId ;  /* 0x00000000000579c3 */ /* 0x000e220000008800 */
[----:B------:R-:W-:Y:S01]  /*0260*/  UMOV UR4, 0x400 ;  /* 0x0000040000047882 */ /* 0x000fe20000000000 */
[----:B------:R-:W-:Y:S02]  /*0270*/  IMAD.MOV.U32 R2, RZ, RZ, -0x1 ;  /* 0xffffffffff027424 */ /* 0x000fe400078e00ff */
[----:B------:R-:W-:-:S02]  /*0280*/  IMAD.MOV.U32 R16, RZ, RZ, 0x7fffffff ;  /* 0x7fffffffff107424 */ /* 0x000fc400078e00ff */
[----:B------:R-:W-:Y:S01]  /*0290*/  IMAD.MOV.U32 R18, RZ, RZ, RZ ;  /* 0x000000ffff127224 */ /* 0x000fe200078e00ff */
[----:B0-----:R-:W-:-:S09]  /*02a0*/  ULEA UR4, UR5, UR4, 0x18 ;  /* 0x0000000405047291 */ /* 0x001fd2000f8ec0ff */
[----:B------:R0:W-:Y:S04]  /*02b0*/  STS [UR4+0x1c], R2 ;  /* 0x00001c02ff007988 */ /* 0x0001e80008000804 */
[----:B------:R0:W-:Y:S04]  /*02c0*/  STS [UR4+0x18], R16 ;  /* 0x00001810ff007988 */ /* 0x0001e80008000804 */
[----:B------:R0:W-:Y:S01]  /*02d0*/  STS.64 [UR4], R18 ;  /* 0x00000012ff007988 */ /* 0x0001e20008000a04 */
[----:B--2---:R-:W-:Y:S02]  /*02e0*/  SHF.R.S32.HI R11, RZ, 0x1f, R10 ;  /* 0x0000001fff0b7819 */ /* 0x004fe4000001140a */
[----:B---3--:R-:W-:-:S03]  /*02f0*/  SHF.R.S32.HI R15, RZ, 0x1f, R14 ;  /* 0x0000001fff0f7819 */ /* 0x008fc6000001140e */
[----:B------:R0:W-:Y:S04]  /*0300*/  STS.64 [UR4+0x8], R10 ;  /* 0x0000080aff007988 */ /* 0x0001e80008000a04 */
[----:B------:R0:W-:Y:S02]  /*0310*/  STS.64 [UR4+0x10], R14 ;  /* 0x0000100eff007988 */ /* 0x0001e40008000a04 */
.L_x_1:
[----:B------:R-:W-:Y:S05]  /*0320*/  BSYNC.RECONVERGENT B0 ;  /* 0x0000000000007941 */ /* 0x000fea0003800200 */
.L_x_0:
[----:B------:R-:W-:Y:S08]  /*0330*/  BAR.SYNC.DEFER_BLOCKING 0x0 ;  /* 0x0000000000007b1d */ /* 0x000ff00000010000 */
[----:B------:R-:W1:Y:S01]  /*0340*/  LDC.64 R12, c[0x0][0x390] ;  /* 0x0000e400ff0c7b82 */ /* 0x000e620000000a00 */
[----:B------:R-:W2:Y:S02]  /*0350*/  LDG.E R6, desc[UR6][R6.64] ;  /* 0x0000000606067981 */ /* 0x000ea4000c1e1900 */
[----:B--2---:R-:W-:-:S13]  /*0360*/  ISETP.NE.AND P0, PT, R6, RZ, PT ;  /* 0x000000ff0600720c */ /* 0x004fda0003f05270 */
[----:B-1----:R-:W-:Y:S05]  /*0370*/  @P0 BRA `(.L_x_2) ;  /* 0x00000004006c0947 */ /* 0x002fea0003800000 */
[----:B------:R-:W-:-:S06]  /*0380*/  IMAD.WIDE.U32 R4, R0, 0x4, R4 ;  /* 0x0000000400047825 */ /* 0x000fcc00078e0004 */
[----:B------:R-:W2:Y:S02]  /*0390*/  LDG.E R4, desc[UR6][R4.64] ;  /* 0x0000000604047981 */ /* 0x000ea4000c1e1900 */
[----:B--2---:R-:W-:-:S04]  /*03a0*/  ISETP.NE.AND P0, PT, R4, RZ, PT ;  /* 0x000000ff0400720c */ /* 0x004fc80003f05270 */
[----:B------:R-:W-:-:S13]  /*03b0*/  ISETP.EQ.OR P0, PT, R0, R3, P0 ;  /* 0x000000030000720c */ /* 0x000fda0000702670 */
[----:B------:R-:W-:Y:S05]  /*03c0*/  @P0 BRA `(.L_x_2) ;  /* 0x0000000400580947 */ /* 0x000fea0003800000 */
[----:B------:R-:W1:Y:S01]  /*03d0*/  LDC.64 R8, c[0x0][0x388] ;  /* 0x0000e200ff087b82 */ /* 0x000e620000000a00 */
[----:B0-----:R-:W-:-:S04]  /*03e0*/  IMAD.WIDE.U32 R10, R3, 0x4, R12 ;  /* 0x00000004030a7825 */ /* 0x001fc800078e000c */
[--C-:B-1----:R-:W-:Y:S01]  /*03f0*/  IMAD.WIDE.U32 R6, R3, 0x4, R8.reuse ;  /* 0x0000000403067825 */ /* 0x102fe200078e0008 */
[----:B------:R-:W2:Y:S04]  /*0400*/  LDG.E R4, desc[UR6][R10.64] ;  /* 0x000000060a047981 */ /* 0x000ea8000c1e1900 */
[----:B------:R0:W3:Y:S01]  /*0410*/  LDG.E R2, desc[UR6][R6.64] ;  /* 0x0000000606027981 */ /* 0x0000e2000c1e1900 */
[----:B------:R-:W-:-:S04]  /*0420*/  IMAD.WIDE.U32 R8, R0, 0x4, R8 ;  /* 0x0000000400087825 */ /* 0x000fc800078e0008 */
[----:B------:R-:W-:Y:S02]  /*0430*/  IMAD.WIDE.U32 R12, R0, 0x4, R12 ;  /* 0x00000004000c7825 */ /* 0x000fe400078e000c */
[----:B------:R1:W5:Y:S04]  /*0440*/  LDG.E R9, desc[UR6][R8.64] ;  /* 0x0000000608097981 */ /* 0x000368000c1e1900 */
[----:B------:R1:W5:Y:S01]  /*0450*/  LDG.E R5, desc[UR6][R12.64] ;  /* 0x000000060c057981 */ /* 0x000362000c1e1900 */
[----:B------:R-:W4:Y:S01]  /*0460*/  S2UR UR5, SR_CgaCtaId ;  /* 0x00000000000579c3 */ /* 0x000f220000008800 */
[----:B------:R-:W-:Y:S02]  /*0470*/  UMOV UR4, 0x400 ;  /* 0x0000040000047882 */ /* 0x000fe40000000000 */
[----:B----4-:R-:W-:-:S09]  /*0480*/  ULEA UR4, UR5, UR4, 0x18 ;  /* 0x0000000405047291 */ /* 0x010fd2000f8ec0ff */
[----:B------:R-:W4:Y:S04]  /*0490*/  LDS.64 R14, [UR4+0x8] ;  /* 0x00000804ff0e7984 */ /* 0x000f280008000a00 */
[----:B0-----:R-:W0:Y:S01]  /*04a0*/  LDS.64 R6, [UR4+0x10] ;  /* 0x00001004ff067984 */ /* 0x001e220008000a00 */
[----:B---3--:R-:W-:Y:S02]  /*04b0*/  SHF.R.S32.HI R17, RZ, 0x1f, R2 ;  /* 0x0000001fff117819 */ /* 0x008fe40000011402 */
[----:B----4-:R-:W-:-:S04]  /*04c0*/  ISETP.NE.U32.AND P0, PT, R14, R2, PT ;  /* 0x000000020e00720c */ /* 0x010fc80003f05070 */
[----:B------:R-:W-:Y:S02]  /*04d0*/  ISETP.NE.AND.EX P0, PT, R15, R17, PT, P0 ;  /* 0x000000110f00720c */ /* 0x000fe40003f05300 */
[----:B--2---:R-:W-:-:S11]  /*04e0*/  SHF.R.S32.HI R11, RZ, 0x1f, R4 ;  /* 0x0000001fff0b7819 */ /* 0x004fd60000011404 */
[----:B01----:R-:W-:Y:S05]  /*04f0*/  @!P0 BRA `(.L_x_3) ;  /* 0x0000000000208947 */ /* 0x003fea0003800000 */
[----:B------:R-:W-:Y:S02]  /*0500*/  ISETP.LT.U32.AND P0, PT, R14, R2, PT ;  /* 0x000000020e00720c */ /* 0x000fe40003f01070 */
[----:B-----5:R-:W-:Y:S02]  /*0510*/  ISETP.GE.AND P1, PT, R2, R9, PT ;  /* 0x000000090200720c */ /* 0x020fe40003f26270 */
[----:B------:R-:W-:-:S13]  /*0520*/  ISETP.LT.AND.EX P0, PT, R15, R17, PT, P0 ;  /* 0x000000110f00720c */ /* 0x000fda0003f01300 */
[----:B------:R-:W-:Y:S05]  /*0530*/  @!P1 BRA P0, `(.L_x_2) ;  /* 0x0000000000fc9947 */ /* 0x000fea0000000000 */
[----:B------:R-:W-:Y:S02]  /*0540*/  ISETP.GT.AND P0, PT, R2, R9, PT ;  /* 0x000000090200720c */ /* 0x000fe40003f04270 */
[----:B------:R-:W-:-:S04]  /*0550*/  ISETP.LE.U32.AND P1, PT, R14, R2, PT ;  /* 0x000000020e00720c */ /* 0x000fc80003f23070 */
[----:B------:R-:W-:Y:S01]  /*0560*/  ISETP.LE.OR.EX P0, PT, R15, R17, !P0, P1 ;  /* 0x000000110f00720c */ /* 0x000fe20004703710 */
[----:B------:R-:W-:-:S12]  /*0570*/  BRA `(.L_x_4) ;  /* 0x00000000001c7947 */ /* 0x000fd80003800000 */
.L_x_3:
[----:B------:R-:W-:Y:S02]  /*0580*/  ISETP.LT.U32.AND P0, PT, R6, R4, PT ;  /* 0x000000040600720c */ /* 0x000fe40003f01070 */
[----:B-----5:R-:W-:Y:S02]  /*0590*/  ISETP.GE.AND P1, PT, R4, R5, PT ;  /* 0x000000050400720c */ /* 0x020fe40003f26270 */
[----:B------:R-:W-:-:S13]  /*05a0*/  ISETP.LT.AND.EX P0, PT, R7, R11, PT, P0 ;  /* 0x0000000b0700720c */ /* 0x000fda0003f01300 */
[----:B------:R-:W-:Y:S05]  /*05b0*/  @!P1 BRA P0, `(.L_x_2) ;  /* 0x0000000000dc9947 */ /* 0x000fea0000000000 */
[----:B------:R-:W-:Y:S02]  /*05c0*/  ISETP.GT.AND P0, PT, R4, R5, PT ;  /* 0x000000050400720c */ /* 0x000fe40003f04270 */
[----:B------:R-:W-:-:S04]  /*05d0*/  ISETP.LE.U32.AND P1, PT, R6, R4, PT ;  /* 0x000000040600720c */ /* 0x000fc80003f23070 */
[----:B------:R-:W-:-:S13]  /*05e0*/  ISETP.LE.OR.EX P0, PT, R7, R11, !P0, P1 ;  /* 0x0000000b0700720c */ /* 0x000fda0004703710 */
.L_x_4:
[----:B------:R-:W-:Y:S02]  /*05f0*/  IADD3 R19, P3, PT, -R2, R14, RZ ;  /* 0x0000000e02137210 */ /* 0x000fe40007f7e1ff */
[C---:B------:R-:W-:Y:S02]  /*0600*/  IADD3 R13, P2, PT, -R4.reuse, R6, RZ ;  /* 0x00000006040d7210 */ /* 0x040fe40007f5e1ff */
[----:B------:R-:W-:Y:S01]  /*0610*/  IADD3 R10, P1, PT, R4, -R5, RZ ;  /* 0x80000005040a7210 */ /* 0x000fe20007f3e0ff */
[----:B------:R-:W-:Y:S01]  /*0620*/  IMAD.X R15, R15, 0x1, ~R17, P3 ;  /* 0x000000010f0f7824 */ /* 0x000fe200018e0e11 */
[----:B------:R-:W-:Y:S01]  /*0630*/  SHF.R.S32.HI R6, RZ, 0x1f, R5 ;  /* 0x0000001fff067819 */ /* 0x000fe20000011405 */
[----:B------:R-:W-:Y:S01]  /*0640*/  IMAD.X R7, R7, 0x1, ~R11, P2 ;  /* 0x0000000107077824 */ /* 0x000fe200010e0e0b */
[----:B------:R-:W-:Y:S01]  /*0650*/  IADD3 R12, P3, PT, R2, -R9, RZ ;  /* 0x80000009020c7210 */ /* 0x000fe20007f7e0ff */
[----:B------:R-:W-:Y:S01]  /*0660*/  IMAD R15, R15, R10, RZ ;  /* 0x0000000a0f0f7224 */ /* 0x000fe200078e02ff */
[----:B------:R-:W-:Y:S01]  /*0670*/  SHF.R.S32.HI R8, RZ, 0x1f, R9 ;  /* 0x0000001fff087819 */ /* 0x000fe20000011409 */
[----:B------:R-:W-:-:S02]  /*0680*/  IMAD.X R14, R11, 0x1, ~R6, P1 ;  /* 0x000000010b0e7824 */ /* 0x000fc400008e0e06 */
[----:B------:R-:W-:Y:S02]  /*0690*/  IMAD R16, R7, R12, RZ ;  /* 0x0000000c07107224 */ /* 0x000fe400078e02ff */
[----:B------:R-:W-:Y:S02]  /*06a0*/  IMAD.X R8, R17, 0x1, ~R8, P3 ;  /* 0x0000000111087824 */ /* 0x000fe400018e0e08 */
[----:B------:R-:W-:-:S04]  /*06b0*/  IMAD.WIDE.U32 R10, R19, R10, RZ ;  /* 0x0000000a130a7225 */ /* 0x000fc800078e00ff */
[----:B------:R-:W-:-:S04]  /*06c0*/  IMAD.WIDE.U32 R6, R13, R12, RZ ;  /* 0x0000000c0d067225 */ /* 0x000fc800078e00ff */
[----:B------:R-:W-:Y:S01]  /*06d0*/  IMAD R15, R14, R19, R15 ;  /* 0x000000130e0f7224 */ /* 0x000fe200078e020f */
[----:B------:R-:W-:Y:S01]  /*06e0*/  ISETP.NE.U32.AND P1, PT, R6, R10, PT ;  /* 0x0000000a0600720c */ /* 0x000fe20003f25070 */
[----:B------:R-:W-:Y:S02]  /*06f0*/  IMAD R13, R8, R13, R16 ;  /* 0x0000000d080d7224 */ /* 0x000fe400078e0210 */
[----:B------:R-:W-:Y:S02]  /*0700*/  IMAD.IADD R11, R11, 0x1, R15 ;  /* 0x000000010b0b7824 */ /* 0x000fe400078e020f */
[----:B------:R-:W-:-:S05]  /*0710*/  IMAD.IADD R6, R7, 0x1, R13 ;  /* 0x0000000107067824 */ /* 0x000fca00078e020d */
[----:B------:R-:W-:-:S13]  /*0720*/  ISETP.NE.OR.EX P0, PT, R6, R11, !P0, P1 ;  /* 0x0000000b0600720c */ /* 0x000fda0004705710 */
[----:B------:R-:W-:Y:S05]  /*0730*/  @P0 BRA `(.L_x_2) ;  /* 0x00000000007c0947 */ /* 0x000fea0003800000 */
[----:B------:R-:W-:Y:S02]  /*0740*/  IMAD.IADD R2, R9, 0x1, -R2 ;  /* 0x0000000109027824 */ /* 0x000fe400078e0a02 */
[----:B------:R-:W-:Y:S02]  /*0750*/  IMAD.IADD R4, R5, 0x1, -R4 ;  /* 0x0000000105047824 */ /* 0x000fe400078e0a04 */
[----:B------:R-:W-:Y:S01]  /*0760*/  IMAD.MOV.U32 R5, RZ, RZ, RZ ;  /* 0x000000ffff057224 */ /* 0x000fe200078e00ff */
[----:B------:R-:W-:Y:S02]  /*0770*/  ISETP.NE.AND P0, PT, R2, RZ, PT ;  /* 0x000000ff0200720c */ /* 0x000fe40003f05270 */
[----:B------:R-:W-:-:S11]  /*0780*/  IABS R4, R4 ;  /* 0x0000000400047213 */ /* 0x000fd60000000000 */
[----:B------:R-:W-:Y:S02]  /*0790*/  @P0 IABS R6, R2 ;  /* 0x0000000200060213 */ /* 0x000fe40000000000 */
[----:B------:R-:W-:-:S03]  /*07a0*/  LOP3.LUT R2, R0, 0x1f, RZ, 0xc0, !PT ;  /* 0x0000001f00027812 */ /* 0x000fc600078ec0ff */
[----:B------:R-:W-:-:S07]  /*07b0*/  @P0 IMAD.MOV.U32 R4, RZ, RZ, R6 ;  /* 0x000000ffff040224 */ /* 0x000fce00078e0006 */
.L_x_9:
[C---:B------:R-:W-:Y:S01]  /*07c0*/  ISETP.NE.AND P0, PT, R5.reuse, R2, PT ;  /* 0x000000020500720c */ /* 0x040fe20003f05270 */
[----:B------:R-:W-:Y:S01]  /*07d0*/  VIADD R5, R5, 0x1 ;  /* 0x0000000105057836 */ /* 0x000fe20000000000 */
[----:B------:R-:W-:Y:S04]  /*07e0*/  BSSY B0, `(.L_x_5) ;  /* 0x0000013000007945 */ /* 0x000fe80003800000 */
[----:B------:R-:W-:-:S07]  /*07f0*/  ISETP.NE.AND P1, PT, R5, 0x20, PT ;  /* 0x000000200500780c */ /* 0x000fce0003f25270 */
[----:B0-----:R-:W-:Y:S06]  /*0800*/  @P0 BRA `(.L_x_6) ;  /* 0x0000000000400947 */ /* 0x001fec0003800000 */
[----:B------:R-:W0:Y:S01]  /*0810*/  S2R R7, SR_CgaCtaId ;  /* 0x0000000000077919 */ /* 0x000e220000008800 */
[----:B------:R-:W-:Y:S01]  /*0820*/  MOV R6, 0x400 ;  /* 0x0000040000067802 */ /* 0x000fe20000000f00 */
[----:B------:R-:W-:Y:S01]  /*0830*/  BSSY B1, `(.L_x_7) ;  /* 0x0000008000017945 */ /* 0x000fe20003800000 */
[----:B------:R-:W-:Y:S02]  /*0840*/  IMAD.MOV.U32 R11, RZ, RZ, 0x1 ;  /* 0x00000001ff0b7424 */ /* 0x000fe400078e00ff */
[----:B0-----:R-:W-:-:S07]  /*0850*/  LEA R9, R7, R6, 0x18 ;  /* 0x0000000607097211 */ /* 0x001fce00078ec0ff */
.L_x_8:
[----:B------:R-:W-:Y:S01]  /*0860*/  IMAD.MOV.U32 R10, RZ, RZ, RZ ;  /* 0x000000ffff0a7224 */ /* 0x000fe200078e00ff */
[----:B------:R-:W-:Y:S05]  /*0870*/  YIELD ;  /* 0x0000000000007946 */ /* 0x000fea0003800000 */
[----:B------:R-:W0:Y:S02]  /*0880*/  ATOMS.CAS R6, [R9], R10, R11 ;  /* 0x0000000a0906738d */ /* 0x000e24000000000b */
[----:B0-----:R-:W-:-:S13]  /*0890*/  ISETP.NE.AND P0, PT, R6, RZ, PT ;  /* 0x000000ff0600720c */ /* 0x001fda0003f05270 */
[----:B------:R-:W-:Y:S05]  /*08a0*/  @P0 BRA `(.L_x_8) ;  /* 0xfffffffc00ec0947 */ /* 0x000fea000383ffff */
[----:B------:R-:W-:Y:S05]  /*08b0*/  BSYNC B1 ;  /* 0x0000000000017941 */ /* 0x000fea0003800000 */
.L_x_7:
[----:B------:R-:W0:Y:S02]  /*08c0*/  LDS R7, [R9+0x18] ;  /* 0x0000180009077984 */ /* 0x000e240000000800 */
[----:B0-----:R-:W-:-:S13]  /*08d0*/  ISETP.GT.AND P0, PT, R7, R4, PT ;  /* 0x000000040700720c */ /* 0x001fda0003f04270 */
[----:B------:R0:W-:Y:S04]  /*08e0*/  @P0 STS [R9+0x18], R4 ;  /* 0x0000180409000388 */ /* 0x0001e80000000800 */
[----:B------:R0:W-:Y:S04]  /*08f0*/  @P0 STS [R9+0x1c], R0 ;  /* 0x00001c0009000388 */ /* 0x0001e80000000800 */
[----:B------:R0:W-:Y:S02]  /*0900*/  ATOMS.EXCH RZ, [R9], RZ ;  /* 0x000000ff09ff738c */ /* 0x0001e40004000000 */
.L_x_6:
[----:B------:R-:W-:Y:S05]  /*0910*/  BSYNC B0 ;  /* 0x0000000000007941 */ /* 0x000fea0003800000 */
.L_x_5:
[----:B------:R-:W-:Y:S05]  /*0920*/  @P1 BRA `(.L_x_9) ;  /* 0xfffffffc00a41947 */ /* 0x000fea000383ffff */
.L_x_2:
[----:B------:R-:W-:Y:S05]  /*0930*/  WARPSYNC.ALL ;  /* 0x0000000000007948 */ /* 0x000fea0003800000 */
[----:B------:R-:W1:Y:S08]  /*0940*/  S2UR UR5, SR_CgaCtaId ;  /* 0x00000000000579c3 */ /* 0x000e700000008800 */
[----:B------:R-:W-:Y:S06]  /*0950*/  BAR.SYNC.DEFER_BLOCKING 0x0 ;  /* 0x0000000000007b1d */ /* 0x000fec0000010000 */
[----:B------:R-:W-:-:S02]  /*0960*/  UMOV UR4, 0x400 ;  /* 0x0000040000047882 */ /* 0x000fc40000000000 */
[----:B-1----:R-:W-:-:S09]  /*0970*/  ULEA UR4, UR5, UR4, 0x18 ;  /* 0x0000000405047291 */ /* 0x002fd2000f8ec0ff */
[----:B0-----:R-:W0:Y:S02]  /*0980*/  LDS R2, [UR4+0x1c] ;  /* 0x00001c04ff027984 */ /* 0x001e240008000800 */
[----:B0-----:R-:W-:-:S04]  /*0990*/  ISETP.NE.AND P0, PT, R2, -0x1, PT ;  /* 0xffffffff0200780c */ /* 0x001fc80003f05270 */
[----:B------:R-:W-:-:S13]  /*09a0*/  ISETP.NE.OR P0, PT, R0, RZ, !P0 ;  /* 0x000000ff0000720c */ /* 0x000fda0004705670 */
[----:B------:R-:W-:Y:S05]  /*09b0*/  @P0 EXIT ;  /* 0x000000000000094d */ /* 0x000fea0003800000 */
[----:B------:R-:W0:Y:S01]  /*09c0*/  S2R R0, SR_LANEID ;  /* 0x0000000000007919 */ /* 0x000e220000000000 */
[----:B------:R-:W1:Y:S01]  /*09d0*/  LDC.64 R4, c[0x0][0x3a0] ;  /* 0x0000e800ff047b82 */ /* 0x000e620000000a00 */
[----:B------:R-:W-:Y:S01]  /*09e0*/  VOTEU.ANY UR5, UPT, PT ;  /* 0x0000000000057886 */ /* 0x000fe200038e0100 */
[----:B------:R-:W2:Y:S01]  /*09f0*/  LDS R9, [UR4+0x1c] ;  /* 0x00001c04ff097984 */ /* 0x000ea20008000800 */
[----:B------:R-:W-:Y:S02]  /*0a00*/  UFLO.U32 UR8, UR5 ;  /* 0x00000005000872bd */ /* 0x000fe400080e0000 */
[----:B------:R-:W3:Y:S03]  /*0a10*/  POPC R11, UR5 ;  /* 0x00000005000b7d09 */ /* 0x000ee60008000000 */
[----:B------:R-:W2:Y:S01]  /*0a20*/  LDC.64 R6, c[0x0][0x3a8] ;  /* 0x0000ea00ff067b82 */ /* 0x000ea20000000a00 */
[----:B-1----:R-:W-:Y:S01]  /*0a30*/  IMAD.WIDE.U32 R2, R3, 0x4, R4 ;  /* 0x0000000403027825 */ /* 0x002fe200078e0004 */
[----:B0-----:R-:W-:-:S03]  /*0a40*/  ISETP.EQ.U32.AND P0, PT, R0, UR8, PT ;  /* 0x0000000800007c0c */ /* 0x001fc6000bf02070 */
[----:B--2---:R-:W-:-:S10]  /*0a50*/  IMAD.WIDE R4, R9, 0x4, R6 ;  /* 0x0000000409047825 */ /* 0x004fd400078e0206 */
[----:B---3--:R-:W-:Y:S01]  /*0a60*/  @P0 REDG.E.ADD.STRONG.GPU desc[UR6][R2.64], R11 ;  /* 0x0000000b0200098e */ /* 0x008fe2000c12e106 */
[----:B------:R-:W-:-:S05]  /*0a70*/  IMAD.MOV R7, RZ, RZ, -R11 ;  /* 0x000000ffff077224 */ /* 0x000fca00078e0a0b */
[----:B------:R-:W-:Y:S01]  /*0a80*/  @P0 REDG.E.ADD.STRONG.GPU desc[UR6][R4.64], R7 ;  /* 0x000000070400098e */ /* 0x000fe2000c12e106 */
[----:B------:R-:W-:Y:S05]  /*0a90*/  EXIT ;  /* 0x000000000000794d */ /* 0x000fea0003800000 */
.L_x_10:
[----:B------:R-:W-:-:S00]  /*0aa0*/  BRA `(.L_x_10) ;  /* 0xfffffffc00fc7947 */ /* 0x000fc0000383ffff */
[----:B------:R-:W-:-:S00]  /*0ab0*/  NOP ;  /* 0x0000000000007918 */ /* 0x000fc00000000000 */
        /* <DEDUP_REMOVED lines=12> */
.L_x_15:


//--------------------- .text._Z25calculate_num_alive_tanksiPiPjS_ --------------------------
	.section	.text._Z25calculate_num_alive_tanksiPiPjS_,"ax",@progbits
	.align	128
        .global         _Z25calculate_num_alive_tanksiPiPjS_
        .type           _Z25calculate_num_alive_tanksiPiPjS_,@function
        .size           _Z25calculate_num_alive_tanksiPiPjS_,(.L_x_16 - _Z25calculate_num_alive_tanksiPiPjS_)
        .other          _Z25calculate_num_alive_tanksiPiPjS_,@"STO_CUDA_ENTRY STV_DEFAULT"
_Z25calculate_num_alive_tanksiPiPjS_:
.text._Z25calculate_num_alive_tanksiPiPjS_:
[----:B------:R-:W-:Y:S01]  /*0000*/  LDC R1, c[0x0][0x37c] ;  /* 0x0000df00ff017b82 */ /* 0x000fe20000000800 */
[----:B------:R-:W0:Y:S07]  /*0010*/  S2R R5, SR_TID.X ;  /* 0x0000000000057919 */ /* 0x000e2e0000002100 */
[----:B------:R-:W0:Y:S01]  /*0020*/  LDC.64 R2, c[0x0][0x398] ;  /* 0x0000e600ff027b82 */ /* 0x000e220000000a00 */
[----:B------:R-:W1:Y:S01]  /*0030*/  LDCU.64 UR6, c[0x0][0x358] ;  /* 0x00006b00ff0677ac */ /* 0x000e620008000a00 */
[----:B0-----:R-:W-:-:S06]  /*0040*/  IMAD.WIDE.U32 R2, R5, 0x4, R2 ;  /* 0x0000000405027825 */ /* 0x001fcc00078e0002 */
[----:B-1----:R-:W2:Y:S01]  /*0050*/  LDG.E R2, desc[UR6][R2.64] ;  /* 0x0000000602027981 */ /* 0x002ea2000c1e1900 */
[----:B------:R-:W-:Y:S01]  /*0060*/  BSSY.RECONVERGENT B0, `(.L_x_11) ;  /* 0x0000013000007945 */ /* 0x000fe20003800200 */
[----:B------:R-:W-:Y:S02]  /*0070*/  ISETP.NE.AND P0, PT, R5, RZ, PT ;  /* 0x000000ff0500720c */ /* 0x000fe40003f05270 */
[----:B--2---:R-:W-:-:S13]  /*0080*/  ISETP.GT.AND P1, PT, R2, RZ, PT ;  /* 0x000000ff0200720c */ /* 0x004fda0003f24270 */
[----:B------:R-:W-:Y:S05]  /*0090*/  @P1 BRA `(.L_x_12) ;  /* 0x00000000003c1947 */ /* 0x000fea0003800000 */
[----:B------:R-:W0:Y:S02]  /*00a0*/  LDC.64 R2, c[0x0][0x388] ;  /* 0x0000e200ff027b82 */ /* 0x000e240000000a00 */
[----:B0-----:R-:W-:-:S05]  /*00b0*/  IMAD.WIDE.U32 R2, R5, 0x4, R2 ;  /* 0x0000000405027825 */ /* 0x001fca00078e0002 */
[----:B------:R-:W2:Y:S02]  /*00c0*/  LDG.E R0, desc[UR6][R2.64] ;  /* 0x0000000602007981 */ /* 0x000ea4000c1e1900 */
[----:B--2---:R-:W-:-:S13]  /*00d0*/  ISETP.NE.AND P1, PT, R0, RZ, PT ;  /* 0x000000ff0000720c */ /* 0x004fda0003f25270 */
[----:B------:R-:W-:Y:S05]  /*00e0*/  @P1 BRA `(.L_x_12) ;  /* 0x0000000000281947 */ /* 0x000fea0003800000 */
[----:B------:R-:W0:Y:S01]  /*00f0*/  S2R R0, SR_LANEID ;  /* 0x0000000000007919 */ /* 0x000e220000000000 */
[----:B------:R-:W1:Y:S01]  /*0100*/  LDC.64 R4, c[0x0][0x390] ;  /* 0x0000e400ff047b82 */ /* 0x000e620000000a00 */
[----:B------:R-:W-:Y:S01]  /*0110*/  VOTEU.ANY UR4, UPT, PT ;  /* 0x0000000000047886 */ /* 0x000fe200038e0100 */
[----:B------:R-:W-:Y:S01]  /*0120*/  IMAD.MOV.U32 R7, RZ, RZ, 0x1 ;  /* 0x00000001ff077424 */ /* 0x000fe200078e00ff */
[----:B------:R-:W-:Y:S02]  /*0130*/  UFLO.U32 UR5, UR4 ;  /* 0x00000004000572bd */ /* 0x000fe400080e0000 */
[----:B------:R-:W-:Y:S02]  /*0140*/  UPOPC UR4, UR4 ;  /* 0x00000004000472bf */ /* 0x000fe40008000000 */
[----:B------:R2:W-:Y:S04]  /*0150*/  STG.E desc[UR6][R2.64], R7 ;  /* 0x0000000702007986 */ /* 0x0005e8000c101906 */
[----:B------:R-:W-:Y:S01]  /*0160*/  IMAD R9, RZ, RZ, -UR4 ;  /* 0x80000004ff097e24 */ /* 0x000fe2000f8e02ff */
[----:B0-----:R-:W-:-:S13]  /*0170*/  ISETP.EQ.U32.AND P1, PT, R0, UR5, PT ;  /* 0x0000000500007c0c */ /* 0x001fda000bf22070 */
[----:B-1----:R2:W-:Y:S02]  /*0180*/  @P1 REDG.E.ADD.STRONG.GPU desc[UR6][R4.64], R9 ;  /* 0x000000090400198e */ /* 0x0025e4000c12e106 */
.L_x_12:
[----:B------:R-:W-:Y:S05]  /*0190*/  BSYNC.RECONVERGENT B0 ;  /* 0x0000000000007941 */ /* 0x000fea0003800200 */
.L_x_11:
[----:B------:R-:W-:Y:S05]  /*01a0*/  @P0 EXIT ;  /* 0x000000000000094d */ /* 0x000fea0003800000 */
[----:B--2---:R-:W0:Y:S08]  /*01b0*/  LDC.64 R2, c[0x4][RZ] ;  /* 0x01000000ff027b82 */ /* 0x004e300000000a00 */
[----:B------:R-:W1:Y:S01]  /*01c0*/  LDC R8, c[0x0][0x380] ;  /* 0x0000e000ff087b82 */ /* 0x000e620000000800 */
[----:B0-----:R-:W2:Y:S01]  /*01d0*/  LDG.E R0, desc[UR6][R2.64] ;  /* 0x0000000602007981 */ /* 0x001ea2000c1e1900 */
[----:B-1----:R-:W0:Y:S01]  /*01e0*/  I2F.U32.RP R6, R8 ;  /* 0x0000000800067306 */ /* 0x002e220000209000 */
[----:B------:R-:W-:-:S07]  /*01f0*/  ISETP.NE.U32.AND P1, PT, R8, RZ, PT ;  /* 0x000000ff0800720c */ /* 0x000fce0003f25070 */
[----:B0-----:R-:W0:Y:S02]  /*0200*/  MUFU.RCP R6, R6 ;  /* 0x0000000600067308 */ /* 0x001e240000001000 */
[----:B0-----:R-:W-:-:S06]  /*0210*/  IADD3 R4, PT, PT, R6, 0xffffffe, RZ ;  /* 0x0ffffffe06047810 */ /* 0x001fcc0007ffe0ff */
[----:B------:R0:W1:Y:S02]  /*0220*/  F2I.FTZ.U32.TRUNC.NTZ R5, R4 ;  /* 0x0000000400057305 */ /* 0x000064000021f000 */
[----:B0-----:R-:W-:Y:S02]  /*0230*/  HFMA2 R4, -RZ, RZ, 0, 0 ;  /* 0x00000000ff047431 */ /* 0x001fe400000001ff */
[----:B-1----:R-:W-:-:S04]  /*0240*/  IMAD.MOV R7, RZ, RZ, -R5 ;  /* 0x000000ffff077224 */ /* 0x002fc800078e0a05 */
[----:B------:R-:W-:-:S04]  /*0250*/  IMAD R7, R7, R8, RZ ;  /* 0x0000000807077224 */ /* 0x000fc800078e02ff */
[----:B------:R-:W-:Y:S01]  /*0260*/  IMAD.HI.U32 R5, R5, R7, R4 ;  /* 0x0000000705057227 */ /* 0x000fe200078e0004 */
[----:B------:R-:W-:-:S05]  /*0270*/  IADD3 R4, PT, PT, R8, -0x1, RZ ;  /* 0xffffffff08047810 */ /* 0x000fca0007ffe0ff */
[----:B--2---:R-:W-:-:S04]  /*0280*/  IMAD.HI.U32 R5, R5, R0, RZ ;  /* 0x0000000005057227 */ /* 0x004fc800078e00ff */
[----:B------:R-:W-:-:S04]  /*0290*/  IMAD.MOV R5, RZ, RZ, -R5 ;  /* 0x000000ffff057224 */ /* 0x000fc800078e0a05 */
[----:B------:R-:W-:-:S05]  /*02a0*/  IMAD R5, R8, R5, R0 ;  /* 0x0000000508057224 */ /* 0x000fca00078e0200 */
[----:B------:R-:W-:-:S13]  /*02b0*/  ISETP.GE.U32.AND P0, PT, R5, R8, PT ;  /* 0x000000080500720c */ /* 0x000fda0003f06070 */
[----:B------:R-:W-:-:S04]  /*02c0*/  @P0 IADD3 R5, PT, PT, R5, -R8, RZ ;  /* 0x8000000805050210 */ /* 0x000fc80007ffe0ff */
[----:B------:R-:W-:-:S13]  /*02d0*/  ISETP.GE.U32.AND P0, PT, R5, R8, PT ;  /* 0x000000080500720c */ /* 0x000fda0003f06070 */
[----:B------:R-:W-:Y:S01]  /*02e0*/  @P0 IMAD.IADD R5, R5, 0x1, -R8 ;  /* 0x0000000105050824 */ /* 0x000fe200078e0a08 */
[----:B------:R-:W-:-:S04]  /*02f0*/  @!P1 LOP3.LUT R5, RZ, R8, RZ, 0x33, !PT ;  /* 0x00000008ff059212 */ /* 0x000fc800078e33ff */
[----:B------:R-:W-:-:S13]  /*0300*/  ISETP.NE.AND P0, PT, R5, R4, PT ;  /* 0x000000040500720c */ /* 0x000fda0003f05270 */
[----:B------:R-:W-:-:S05]  /*0310*/  @!P0 VIADD R5, R0, 0x2 ;  /* 0x0000000200058836 */ /* 0x000fca0000000000 */
[----:B------:R0:W-:Y:S01]  /*0320*/  @!P0 STG.E desc[UR6][R2.64], R5 ;  /* 0x0000000502008986 */ /* 0x0001e2000c101906 */
[----:B------:R-:W-:Y:S05]  /*0330*/  @!P0 EXIT ;  /* 0x000000000000894d */ /* 0x000fea0003800000 */
[----:B0-----:R-:W-:-:S05]  /*0340*/  IADD3 R5, PT, PT, R0, 0x1, RZ ;  /* 0x0000000100057810 */ /* 0x001fca0007ffe0ff */
[----:B------:R-:W-:Y:S01]  /*0350*/  STG.E desc[UR6][R2.64], R5 ;  /* 0x0000000502007986 */ /* 0x000fe2000c101906 */
[----:B------:R-:W-:Y:S05]  /*0360*/  EXIT ;  /* 0x000000000000794d */ /* 0x000fea0003800000 */
.L_x_13:
        /* <DEDUP_REMOVED lines=9> */
.L_x_16:


//--------------------- .text._Z11init_arraysPiS_Pji --------------------------
	.section	.text._Z11init_arraysPiS_Pji,"ax",@progbits
	.align	128
        .global         _Z11init_arraysPiS_Pji
        .type           _Z11init_arraysPiS_Pji,@function
        .size           _Z11init_arraysPiS_Pji,(.L_x_17 - _Z11init_arraysPiS_Pji)
        .other          _Z11init_arraysPiS_Pji,@"STO_CUDA_ENTRY STV_DEFAULT"
_Z11init_arraysPiS_Pji:
.text._Z11init_arraysPiS_Pji:
[----:B------:R-:W-:Y:S01]  /*0000*/  LDC R1, c[0x0][0x37c] ;  /* 0x0000df00ff017b82 */ /* 0x000fe20000000800 */
[----:B------:R-:W0:Y:S07]  /*0010*/  S2R R9, SR_TID.X ;  /* 0x0000000000097919 */ /* 0x000e2e0000002100 */
[----:B------:R-:W0:Y:S01]  /*0020*/  LDC.64 R2, c[0x0][0x380] ;  /* 0x0000e000ff027b82 */ /* 0x000e220000000a00 */
[----:B------:R-:W1:Y:S07]  /*0030*/  LDCU.64 UR4, c[0x0][0x358] ;  /* 0x00006b00ff0477ac */ /* 0x000e6e0008000a00 */
[----:B------:R-:W2:Y:S08]  /*0040*/  LDC.64 R4, c[0x0][0x388] ;  /* 0x0000e200ff047b82 */ /* 0x000eb00000000a00 */
[----:B------:R-:W3:Y:S08]  /*0050*/  LDC.64 R6, c[0x0][0x390] ;  /* 0x0000e400ff067b82 */ /* 0x000ef00000000a00 */
[----:B------:R-:W1:Y:S01]  /*0060*/  LDC R11, c[0x0][0x398] ;  /* 0x0000e600ff0b7b82 */ /* 0x000e620000000800 */
[----:B0-----:R-:W-:-:S04]  /*0070*/  IMAD.WIDE.U32 R2, R9, 0x4, R2 ;  /* 0x0000000409027825 */ /* 0x001fc800078e0002 */
[----:B--2---:R-:W-:-:S04]  /*0080*/  IMAD.WIDE.U32 R4, R9, 0x4, R4 ;  /* 0x0000000409047825 */ /* 0x004fc800078e0004 */
[----:B---3--:R-:W-:Y:S01]  /*0090*/  IMAD.WIDE.U32 R6, R9, 0x4, R6 ;  /* 0x0000000409067825 */ /* 0x008fe200078e0006 */
[----:B-1----:R-:W-:Y:S04]  /*00a0*/  STG.E desc[UR4][R2.64], R11 ;  /* 0x0000000b02007986 */ /* 0x002fe8000c101904 */
[----:B------:R-:W-:Y:S04]  /*00b0*/  STG.E desc[UR4][R4.64], RZ ;  /* 0x000000ff04007986 */ /* 0x000fe8000c101904 */
[----:B------:R-:W-:Y:S01]  /*00c0*/  STG.E desc[UR4][R6.64], RZ ;  /* 0x000000ff06007986 */ /* 0x000fe2000c101904 */
[----:B------:R-:W-:Y:S05]  /*00d0*/  EXIT ;  /* 0x000000000000794d */ /* 0x000fea0003800000 */
.L_x_14:
        /* <DEDUP_REMOVED lines=10> */
.L_x_17:


//--------------------- .nv.global.init           --------------------------
	.section	.nv.global.init,"aw",@progbits
	.align	4
.nv.global.init:
	.type		num_rounds,@object
	.size		num_rounds,(.L_0 - num_rounds)
num_rounds:
        /*0000*/ 	.byte	0x01, 0x00, 0x00, 0x00
.L_0:


//--------------------- .nv.shared._Z13perform_roundiPiS_S_PjS_ --------------------------
	.section	.nv.shared._Z13perform_roundiPiS_S_PjS_,"aw",@nobits
	.sectionflags	@""
	.align	8
.nv.shared._Z13perform_roundiPiS_S_PjS_:
	.zero		1056


//--------------------- .nv.shared.reserved.0     --------------------------
	.section	.nv.shared.reserved.0,"aw",@nobits
	.weak		__nv_reservedSMEM_offset_0_alias
	.size		__nv_reservedSMEM_offset_0_alias, 0, 64
	.other		__nv_reservedSMEM_offset_0_alias,@"STO_CUDA_RESERVED_SHARED STV_DEFAULT"
__nv_reservedSMEM_offset_0_alias:
	.zero		0
	.zero		64


//--------------------- .nv.constant0._Z13perform_roundiPiS_S_PjS_ --------------------------
	.section	.nv.constant0._Z13perform_roundiPiS_S_PjS_,"a",@progbits
	.sectionflags	@""
	.align	4
.nv.constant0._Z13perform_roundiPiS_S_PjS_:
	.zero		944


//--------------------- .nv.constant0._Z25calculate_num_alive_tanksiPiPjS_ --------------------------
	.section	.nv.constant0._Z25calculate_num_alive_tanksiPiPjS_,"a",@progbits
	.sectionflags	@""
	.align	4
.nv.constant0._Z25calculate_num_alive_tanksiPiPjS_:
	.zero		928


//--------------------- .nv.constant0._Z11init_arraysPiS_Pji --------------------------
	.section	.nv.constant0._Z11init_arraysPiS_Pji,"a",@progbits
	.sectionflags	@""
	.align	4
.nv.constant0._Z11init_arraysPiS_Pji:
	.zero		924


//--------------------- SYMBOLS --------------------------

	.type		.nv.reservedSmem.offset0,@object
	.size		.nv.reservedSmem.offset0,0x4
	.type		.nv.reservedSmem.cap,@object
	.size		.nv.reservedSmem.cap,0x4
